	.headerflags	@"EF_CUDA_TEXMODE_UNIFIED EF_CUDA_64BIT_ADDRESS EF_CUDA_ACCELERATORS EF_CUDA_SM90 EF_CUDA_VIRTUAL_SM(EF_CUDA_SM90)"
	.elftype	@"ET_EXEC"


//--------------------- .nv.info                  --------------------------
	.section	.nv.info,"",@"SHT_CUDA_INFO"
	.align	4


	//----- nvinfo : EIATTR_REGCOUNT
	.align		4
        /*0000*/ 	.byte	0x04, 0x2f
        /*0002*/ 	.short	(.L_3 - .L_2)
	.align		4
.L_2:
        /*0004*/ 	.word	index@(triton_poi_fused__native_batch_norm_legit_no_training_relu_24)
        /*0008*/ 	.word	0x00000011


	//----- nvinfo : EIATTR_MIN_STACK_SIZE
	.align		4
.L_3:
        /*000c*/ 	.byte	0x04, 0x12
        /*000e*/ 	.short	(.L_5 - .L_4)
	.align		4
.L_4:
        /*0010*/ 	.word	index@(triton_poi_fused__native_batch_norm_legit_no_training_relu_24)
        /*0014*/ 	.word	0x00000000


	//----- nvinfo : EIATTR_FRAME_SIZE
	.align		4
.L_5:
        /*0018*/ 	.byte	0x04, 0x11
        /*001a*/ 	.short	(.L_7 - .L_6)
	.align		4
.L_6:
        /*001c*/ 	.word	index@(triton_poi_fused__native_batch_norm_legit_no_training_relu_24)
        /*0020*/ 	.word	0x00000000


	//----- nvinfo : EIATTR_MIN_STACK_SIZE
	.align		4
.L_7:
        /*0024*/ 	.byte	0x04, 0x12
        /*0026*/ 	.short	(.L_9 - .L_8)
	.align		4
.L_8:
        /*0028*/ 	.word	index@(triton_poi_fused__native_batch_norm_legit_no_training_relu_24)
        /*002c*/ 	.word	0x00000000
.L_9:


//--------------------- .nv.info.triton_poi_fused__native_batch_norm_legit_no_training_relu_24 --------------------------
	.section	.nv.info.triton_poi_fused__native_batch_norm_legit_no_training_relu_24,"",@"SHT_CUDA_INFO"
	.sectionflags	@""
	.align	4


	//----- nvinfo : EIATTR_CUDA_API_VERSION
	.align		4
        /*0000*/ 	.byte	0x04, 0x37
        /*0002*/ 	.short	(.L_11 - .L_10)
.L_10:
        /*0004*/ 	.word	0x0000007c


	//----- nvinfo : EIATTR_KPARAM_INFO
	.align		4
.L_11:
        /*0008*/ 	.byte	0x04, 0x17
        /*000a*/ 	.short	(.L_13 - .L_12)
.L_12:
        /*000c*/ 	.word	0x00000000
        /*0010*/ 	.short	0x0006
        /*0012*/ 	.short	0x0030
        /*0014*/ 	.byte	0x00, 0xf0, 0x11, 0x00


	//----- nvinfo : EIATTR_KPARAM_INFO
	.align		4
.L_13:
        /*0018*/ 	.byte	0x04, 0x17
        /*001a*/ 	.short	(.L_15 - .L_14)
.L_14:
        /*001c*/ 	.word	0x00000000
        /*0020*/ 	.short	0x0005
        /*0022*/ 	.short	0x0028
        /*0024*/ 	.byte	0x00, 0xf4, 0x21, 0x00


	//----- nvinfo : EIATTR_KPARAM_INFO
	.align		4
.L_15:
        /*0028*/ 	.byte	0x04, 0x17
        /*002a*/ 	.short	(.L_17 - .L_16)
.L_16:
        /*002c*/ 	.word	0x00000000
        /*0030*/ 	.short	0x0004
        /*0032*/ 	.short	0x0020
        /*0034*/ 	.byte	0x00, 0xf4, 0x21, 0x00


	//----- nvinfo : EIATTR_KPARAM_INFO
	.align		4
.L_17:
        /*0038*/ 	.byte	0x04, 0x17
        /*003a*/ 	.short	(.L_19 - .L_18)
.L_18:
        /*003c*/ 	.word	0x00000000
        /*0040*/ 	.short	0x0003
        /*0042*/ 	.short	0x0018
        /*0044*/ 	.byte	0x00, 0xf4, 0x21, 0x00


	//----- nvinfo : EIATTR_KPARAM_INFO
	.align		4
.L_19:
        /*0048*/ 	.byte	0x04, 0x17
        /*004a*/ 	.short	(.L_21 - .L_20)
.L_20:
        /*004c*/ 	.word	0x00000000
        /*0050*/ 	.short	0x0002
        /*0052*/ 	.short	0x0010
        /*0054*/ 	.byte	0x00, 0xf4, 0x21, 0x00


	//----- nvinfo : EIATTR_KPARAM_INFO
	.align		4
.L_21:
        /*0058*/ 	.byte	0x04, 0x17
        /*005a*/ 	.short	(.L_23 - .L_22)
.L_22:
        /*005c*/ 	.word	0x00000000
        /*0060*/ 	.short	0x0001
        /*0062*/ 	.short	0x0008
        /*0064*/ 	.byte	0x00, 0xf4, 0x21, 0x00


	//----- nvinfo : EIATTR_KPARAM_INFO
	.align		4
.L_23:
        /*0068*/ 	.byte	0x04, 0x17
        /*006a*/ 	.short	(.L_25 - .L_24)
.L_24:
        /*006c*/ 	.word	0x00000000
        /*0070*/ 	.short	0x0000
        /*0072*/ 	.short	0x0000
        /*0074*/ 	.byte	0x00, 0xf4, 0x21, 0x00


	//----- nvinfo : EIATTR_SPARSE_MMA_MASK
	.align		4
.L_25:
        /*0078*/ 	.byte	0x03, 0x50
        /*007a*/ 	.short	0x0000


	//----- nvinfo : EIATTR_MAXREG_COUNT
	.align		4
        /*007c*/ 	.byte	0x03, 0x1b
        /*007e*/ 	.short	0x00ff


	//----- nvinfo : EIATTR_EXIT_INSTR_OFFSETS
	.align		4
        /*0080*/ 	.byte	0x04, 0x1c
        /*0082*/ 	.short	(.L_27 - .L_26)


	//   ....[0]....
.L_26:
        /*0084*/ 	.word	0x00000360


	//----- nvinfo : EIATTR_REQNTID
	.align		4
.L_27:
        /*0088*/ 	.byte	0x04, 0x10
        /*008a*/ 	.short	(.L_29 - .L_28)
.L_28:
        /*008c*/ 	.word	0x00000100
        /*0090*/ 	.word	0x00000001
        /*0094*/ 	.word	0x00000001


	//----- nvinfo : EIATTR_CBANK_PARAM_SIZE
	.align		4
.L_29:
        /*0098*/ 	.byte	0x03, 0x19
        /*009a*/ 	.short	0x0034


	//----- nvinfo : EIATTR_PARAM_CBANK
	.align		4
        /*009c*/ 	.byte	0x04, 0x0a
        /*009e*/ 	.short	(.L_31 - .L_30)
	.align		4
.L_30:
        /*00a0*/ 	.word	index@(.nv.constant0.triton_poi_fused__native_batch_norm_legit_no_training_relu_24)
        /*00a4*/ 	.short	0x0210
        /*00a6*/ 	.short	0x0034


	//----- nvinfo : EIATTR_SW_WAR
	.align		4
.L_31:
        /*00a8*/ 	.byte	0x04, 0x36
        /*00aa*/ 	.short	(.L_33 - .L_32)
.L_32:
        /*00ac*/ 	.word	0x00000008
.L_33:


//--------------------- .nv.callgraph             --------------------------
	.section	.nv.callgraph,"",@"SHT_CUDA_CALLGRAPH"
	.align	4
	.sectionentsize	8
	.align		4
        /*0000*/ 	.word	0x00000000
	.align		4
        /*0004*/ 	.word	0xffffffff
	.align		4
        /*0008*/ 	.word	0x00000000
	.align		4
        /*000c*/ 	.word	0xfffffffe
	.align		4
        /*0010*/ 	.word	0x00000000
	.align		4
        /*0014*/ 	.word	0xfffffffd
	.align		4
        /*0018*/ 	.word	0x00000000
	.align		4
        /*001c*/ 	.word	0xfffffffc


//--------------------- .nv.constant4             --------------------------
	.section	.nv.constant4,"a",@progbits
	.align	8
	.align		8
.nv.constant4:
        /*0000*/ 	.dword	_$_str
	.align		8
        /*0008*/ 	.dword	_$_str_$_2


//--------------------- .text.triton_poi_fused__native_batch_norm_legit_no_training_relu_24 --------------------------
	.section	.text.triton_poi_fused__native_batch_norm_legit_no_training_relu_24,"ax",@progbits
	.align	128
        .global         triton_poi_fused__native_batch_norm_legit_no_training_relu_24
        .type           triton_poi_fused__native_batch_norm_legit_no_training_relu_24,@function
        .size           triton_poi_fused__native_batch_norm_legit_no_training_relu_24,(.L_x_1 - triton_poi_fused__native_batch_norm_legit_no_training_relu_24)
        .other          triton_poi_fused__native_batch_norm_legit_no_training_relu_24,@"STO_CUDA_ENTRY STV_DEFAULT"
triton_poi_fused__native_batch_norm_legit_no_training_relu_24:
.text.triton_poi_fused__native_batch_norm_legit_no_training_relu_24:
[----:B------:R-:W-:Y:S01]  /*0000*/  LDC R1, c[0x0][0x28] ;  /* 0x00000a00ff017b82 */ /* 0x000fe20000000800 */
[----:B------:R-:W1:Y:S07]  /*0010*/  S2R R0, SR_TID.X ;  /* 0x0000000000007919 */ /* 0x000e6e0000002100 */
[----:B------:R-:W2:Y:S01]  /*0020*/  LDC.64 R6, c[0x0][0x220] ;  /* 0x00008800ff067b82 */ /* 0x000ea20000000a00 */
[----:B------:R-:W-:Y:S01]  /*0030*/  ULDC.64 UR4, c[0x0][0x208] ;  /* 0x0000820000047ab9 */ /* 0x000fe20000000a00 */
[----:B------:R-:W3:Y:S06]  /*0040*/  S2R R5, SR_CTAID.X ;  /* 0x0000000000057919 */ /* 0x000eec0000002500 */
[----:B------:R-:W4:Y:S08]  /*0050*/  LDC.64 R8, c[0x0][0x228] ;  /* 0x00008a00ff087b82 */ /* 0x000f300000000a00 */
[----:B------:R-:W5:Y:S01]  /*0060*/  LDC.64 R10, c[0x0][0x230] ;  /* 0x00008c00ff0a7b82 */ /* 0x000f620000000a00 */
[----:B-1----:R-:W-:-:S02]  /*0070*/  SHF.L.U32 R0, R0, 0x1, RZ ;  /* 0x0000000100007819 */ /* 0x002fc400000006ff */
[----:B---3--:R-:W-:Y:S02]  /*0080*/  SHF.R.S32.HI R3, RZ, 0x16, R5 ;  /* 0x00000016ff037819 */ /* 0x008fe40000011405 */
[----:B------:R-:W-:Y:S02]  /*0090*/  LOP3.LUT R0, R0, 0x1fe, RZ, 0xc0, !PT ;  /* 0x000001fe00007812 */ /* 0x000fe400078ec0ff */
[----:B------:R-:W-:Y:S02]  /*00a0*/  SGXT R3, R3, 0x1 ;  /* 0x000000010303781a */ /* 0x000fe40000000200 */
[----:B------:R-:W-:-:S04]  /*00b0*/  LEA R0, R5, R0, 0x9 ;  /* 0x0000000005007211 */ /* 0x000fc800078e48ff */
[----:B------:R-:W-:-:S04]  /*00c0*/  LEA.HI R3, R3, R0, RZ, 0xc ;  /* 0x0000000003037211 */ /* 0x000fc800078f60ff */
[----:B------:R-:W-:-:S05]  /*00d0*/  SHF.R.S32.HI R3, RZ, 0xc, R3 ;  /* 0x0000000cff037819 */ /* 0x000fca0000011403 */
[----:B------:R-:W-:-:S05]  /*00e0*/  IMAD.HI R2, R3, 0x2aaaaaab, RZ ;  /* 0x2aaaaaab03027827 */ /* 0x000fca00078e02ff */
[----:B------:R-:W-:-:S04]  /*00f0*/  SHF.R.U32.HI R5, RZ, 0x1f, R2 ;  /* 0x0000001fff057819 */ /* 0x000fc80000011602 */
[----:B------:R-:W-:Y:S02]  /*0100*/  LEA.HI R2, R2, R5, RZ, 0x1b ;  /* 0x0000000502027211 */ /* 0x000fe400078fd8ff */
[----:B------:R-:W1:Y:S03]  /*0110*/  LDC.64 R4, c[0x0][0x218] ;  /* 0x00008600ff047b82 */ /* 0x000e660000000a00 */
[----:B------:R-:W-:-:S04]  /*0120*/  IMAD R13, R2, -0xc0, R3 ;  /* 0xffffff40020d7824 */ /* 0x000fc800078e0203 */
[C---:B--2---:R-:W-:Y:S01]  /*0130*/  IMAD.WIDE R6, R13.reuse, 0x4, R6 ;  /* 0x000000040d067825 */ /* 0x044fe200078e0206 */
[----:B------:R-:W2:Y:S05]  /*0140*/  LDC.64 R2, c[0x0][0x210] ;  /* 0x00008400ff027b82 */ /* 0x000eaa0000000a00 */
[----:B------:R-:W3:Y:S01]  /*0150*/  LDG.E.EL R6, desc[UR4][R6.64] ;  /* 0x0000000406067981 */ /* 0x000ee2000c2e1900 */
[----:B----4-:R-:W-:-:S04]  /*0160*/  IMAD.WIDE R8, R13, 0x4, R8 ;  /* 0x000000040d087825 */ /* 0x010fc800078e0208 */
[C---:B-----5:R-:W-:Y:S02]  /*0170*/  IMAD.WIDE R10, R13.reuse, 0x4, R10 ;  /* 0x000000040d0a7825 */ /* 0x060fe400078e020a */
[----:B------:R-:W4:Y:S02]  /*0180*/  LDG.E.EL R8, desc[UR4][R8.64] ;  /* 0x0000000408087981 */ /* 0x000f24000c2e1900 */
[----:B-1----:R-:W-:Y:S02]  /*0190*/  IMAD.WIDE R4, R13, 0x4, R4 ;  /* 0x000000040d047825 */ /* 0x002fe400078e0204 */
[----:B------:R-:W4:Y:S04]  /*01a0*/  LDG.E.EL R11, desc[UR4][R10.64] ;  /* 0x000000040a0b7981 */ /* 0x000f28000c2e1900 */
[----:B------:R1:W5:Y:S01]  /*01b0*/  LDG.E.EL R12, desc[UR4][R4.64] ;  /* 0x00000004040c7981 */ /* 0x000362000c2e1900 */
[----:B--2---:R-:W-:-:S06]  /*01c0*/  IMAD.WIDE R2, R0, 0x4, R2 ;  /* 0x0000000400027825 */ /* 0x004fcc00078e0202 */
[----:B------:R-:W5:Y:S01]  /*01d0*/  LDG.E.64 R2, desc[UR4][R2.64] ;  /* 0x0000000402027981 */ /* 0x000f62000c1e1b00 */
[----:B------:R-:W-:Y:S01]  /*01e0*/  HFMA2.MMA R14, -RZ, RZ, 1.625, 0 ;  /* 0x3e800000ff0e7435 */ /* 0x000fe200000001ff */
[----:B-1----:R-:W1:Y:S02]  /*01f0*/  LDC.64 R4, c[0x0][0x238] ;  /* 0x00008e00ff047b82 */ /* 0x002e640000000a00 */
[----:B-1----:R-:W-:-:S04]  /*0200*/  IMAD.WIDE R4, R0, 0x4, R4 ;  /* 0x0000000400047825 */ /* 0x002fc800078e0204 */
[----:B---3--:R-:W-:-:S04]  /*0210*/  FADD R6, R6, 9.9999997473787516356e-06 ;  /* 0x3727c5ac06067421 */ /* 0x008fc80000000000 */
[----:B------:R-:W1:Y:S02]  /*0220*/  MUFU.SQRT R7, R6 ;  /* 0x0000000600077308 */ /* 0x000e640000002000 */
[C---:B-1----:R-:W-:Y:S02]  /*0230*/  FSETP.GT.AND P0, PT, R7.reuse, 8.50705917302346158658e+37, PT ;  /* 0x7e8000000700780b */ /* 0x042fe40003f04000 */
[----:B------:R-:W-:-:S11]  /*0240*/  FSETP.GEU.AND P1, PT, R7, 1.175494350822287508e-38, PT ;  /* 0x008000000700780b */ /* 0x000fd60003f2e000 */
[----:B------:R-:W-:-:S04]  /*0250*/  @P0 FMUL R7, R7, 0.25 ;  /* 0x3e80000007070820 */ /* 0x000fc80000400000 */
[----:B------:R-:W-:-:S06]  /*0260*/  @!P1 FMUL R7, R7, 16777216 ;  /* 0x4b80000007079820 */ /* 0x000fcc0000400000 */
[----:B------:R-:W1:Y:S01]  /*0270*/  MUFU.RCP R7, R7 ;  /* 0x0000000700077308 */ /* 0x000e620000001000 */
[----:B------:R-:W-:Y:S01]  /*0280*/  FSEL R14, R14, 1, P0 ;  /* 0x3f8000000e0e7808 */ /* 0x000fe20000000000 */
[----:B-----5:R-:W-:-:S04]  /*0290*/  FADD R2, R2, -R12 ;  /* 0x8000000c02027221 */ /* 0x020fc80000000000 */
[----:B------:R-:W-:Y:S01]  /*02a0*/  @!P1 FMUL R14, R14, 16777216 ;  /* 0x4b8000000e0e9820 */ /* 0x000fe20000400000 */
[----:B------:R-:W-:-:S03]  /*02b0*/  FADD R3, R3, -R12 ;  /* 0x8000000c03037221 */ /* 0x000fc60000000000 */
[----:B-1----:R-:W-:-:S04]  /*02c0*/  FMUL R14, R7, R14 ;  /* 0x0000000e070e7220 */ /* 0x002fc80000400000 */
[-C--:B------:R-:W-:Y:S01]  /*02d0*/  FMUL R2, R2, R14.reuse ;  /* 0x0000000e02027220 */ /* 0x080fe20000400000 */
[----:B------:R-:W-:-:S03]  /*02e0*/  FMUL R14, R3, R14 ;  /* 0x0000000e030e7220 */ /* 0x000fc60000400000 */
[C-C-:B----4-:R-:W-:Y:S01]  /*02f0*/  FFMA R2, R8.reuse, R2, R11.reuse ;  /* 0x0000000208027223 */ /* 0x150fe2000000000b */
[----:B------:R-:W-:-:S04]  /*0300*/  FFMA R14, R8, R14, R11 ;  /* 0x0000000e080e7223 */ /* 0x000fc8000000000b */
[----:B------:R-:W-:Y:S02]  /*0310*/  FSETP.GEU.AND P0, PT, R2, RZ, PT ;  /* 0x000000ff0200720b */ /* 0x000fe40003f0e000 */
[----:B------:R-:W-:Y:S02]  /*0320*/  FSETP.GEU.AND P1, PT, R14, RZ, PT ;  /* 0x000000ff0e00720b */ /* 0x000fe40003f2e000 */
[----:B------:R-:W-:Y:S02]  /*0330*/  FSEL R2, R2, RZ, P0 ;  /* 0x000000ff02027208 */ /* 0x000fe40000000000 */
[----:B------:R-:W-:-:S05]  /*0340*/  FSEL R3, R14, RZ, P1 ;  /* 0x000000ff0e037208 */ /* 0x000fca0000800000 */
[----:B------:R-:W-:Y:S01]  /*0350*/  STG.E.64 desc[UR4][R4.64], R2 ;  /* 0x0000000204007986 */ /* 0x000fe2000c101b04 */
[----:B------:R-:W-:Y:S05]  /*0360*/  EXIT ;  /* 0x000000000000794d */ /* 0x000fea0003800000 */
.L_x_0:
[----:B------:R-:W-:-:S00]  /*0370*/  BRA `(.L_x_0) ;  /* 0xfffffffc00fc7947 */ /* 0x000fc0000383ffff */
[----:B------:R-:W-:-:S00]  /*0380*/  NOP ;  /* 0x0000000000007918 */ /* 0x000fc00000000000 */
[----:B------:R-:W-:-:S00]  /*0390*/  NOP ;  /* 0x0000000000007918 */ /* 0x000fc00000000000 */
[----:B------:R-:W-:-:S00]  /*03a0*/  NOP ;  /* 0x0000000000007918 */ /* 0x000fc00000000000 */
[----:B------:R-:W-:-:S00]  /*03b0*/  NOP ;  /* 0x0000000000007918 */ /* 0x000fc00000000000 */
[----:B------:R-:W-:-:S00]  /*03c0*/  NOP ;  /* 0x0000000000007918 */ /* 0x000fc00000000000 */
[----:B------:R-:W-:-:S00]  /*03d0*/  NOP ;  /* 0x0000000000007918 */ /* 0x000fc00000000000 */
[----:B------:R-:W-:-:S00]  /*03e0*/  NOP ;  /* 0x0000000000007918 */ /* 0x000fc00000000000 */
[----:B------:R-:W-:-:S00]  /*03f0*/  NOP ;  /* 0x0000000000007918 */ /* 0x000fc00000000000 */
.L_x_1:


//--------------------- .nv.global.init           --------------------------
	.section	.nv.global.init,"aw",@progbits
.nv.global.init:
	.type		_$_str,@object
	.size		_$_str,(_$_str_$_2 - _$_str)
_$_str:
        /*0000*/ 	.byte	0x5f, 0x5f, 0x43, 0x55, 0x44, 0x41, 0x5f, 0x46, 0x54, 0x5a, 0x00
	.type		_$_str_$_2,@object
	.size		_$_str_$_2,(.L_1 - _$_str_$_2)
_$_str_$_2:
        /*000b*/ 	.byte	0x5f, 0x5f, 0x43, 0x55, 0x44, 0x41, 0x5f, 0x50, 0x52, 0x45, 0x43, 0x5f, 0x53, 0x51, 0x52, 0x54
        /*001b*/ 	.byte	0x00
.L_1:


//--------------------- .nv.constant0.triton_poi_fused__native_batch_norm_legit_no_training_relu_24 --------------------------
	.section	.nv.constant0.triton_poi_fused__native_batch_norm_legit_no_training_relu_24,"a",@progbits
	.sectionflags	@""
	.align	4
.nv.constant0.triton_poi_fused__native_batch_norm_legit_no_training_relu_24:
	.zero		580
